//
// Generated by NVIDIA NVVM Compiler
//
// Compiler Build ID: CL-36424714
// Cuda compilation tools, release 13.0, V13.0.88
// Based on NVVM 20.0.0
//

.version 9.0
.target sm_100
.address_size 64

	// .globl	_Z21count_2d_equal_kernelPKiPiiii
.extern .shared .align 16 .b8 shared_count[];

.visible .entry _Z21count_2d_equal_kernelPKiPiiii(
	.param .u64 .ptr .align 1 _Z21count_2d_equal_kernelPKiPiiii_param_0,
	.param .u64 .ptr .align 1 _Z21count_2d_equal_kernelPKiPiiii_param_1,
	.param .u32 _Z21count_2d_equal_kernelPKiPiiii_param_2,
	.param .u32 _Z21count_2d_equal_kernelPKiPiiii_param_3,
	.param .u32 _Z21count_2d_equal_kernelPKiPiiii_param_4
)
{
	.reg .pred 	%p<9>;
	.reg .b32 	%r<33>;
	.reg .b64 	%rd<7>;

	ld.param.u64 	%rd1, [_Z21count_2d_equal_kernelPKiPiiii_param_0];
	ld.param.u64 	%rd2, [_Z21count_2d_equal_kernelPKiPiiii_param_1];
	ld.param.u32 	%r13, [_Z21count_2d_equal_kernelPKiPiiii_param_2];
	ld.param.u32 	%r10, [_Z21count_2d_equal_kernelPKiPiiii_param_3];
	ld.param.u32 	%r11, [_Z21count_2d_equal_kernelPKiPiiii_param_4];
	mov.u32 	%r14, %ctaid.y;
	mov.u32 	%r15, %ntid.y;
	mov.u32 	%r16, %tid.y;
	mad.lo.s32 	%r1, %r14, %r15, %r16;
	mov.u32 	%r17, %ctaid.x;
	mov.u32 	%r18, %ntid.x;
	mov.u32 	%r19, %tid.x;
	mad.lo.s32 	%r2, %r17, %r18, %r19;
	mad.lo.s32 	%r3, %r16, %r18, %r19;
	mul.lo.s32 	%r32, %r18, %r15;
	setp.ge.s32 	%p1, %r1, %r13;
	setp.ge.s32 	%p2, %r2, %r10;
	mov.b32 	%r31, 0;
	or.pred  	%p3, %p1, %p2;
	@%p3 bra 	$L__BB0_2;
	cvta.to.global.u64 	%rd3, %rd1;
	mad.lo.s32 	%r20, %r10, %r1, %r2;
	mul.wide.s32 	%rd4, %r20, 4;
	add.s64 	%rd5, %rd3, %rd4;
	ld.global.u32 	%r21, [%rd5];
	setp.eq.s32 	%p4, %r21, %r11;
	selp.u32 	%r31, 1, 0, %p4;
$L__BB0_2:
	shl.b32 	%r22, %r3, 2;
	mov.u32 	%r23, shared_count;
	add.s32 	%r7, %r23, %r22;
	st.shared.u32 	[%r7], %r31;
	bar.sync 	0;
	setp.lt.u32 	%p5, %r32, 2;
	@%p5 bra 	$L__BB0_6;
$L__BB0_3:
	shr.u32 	%r9, %r32, 1;
	setp.ge.u32 	%p6, %r3, %r9;
	@%p6 bra 	$L__BB0_5;
	shl.b32 	%r24, %r9, 2;
	add.s32 	%r25, %r7, %r24;
	ld.shared.u32 	%r26, [%r25];
	ld.shared.u32 	%r27, [%r7];
	add.s32 	%r28, %r27, %r26;
	st.shared.u32 	[%r7], %r28;
$L__BB0_5:
	bar.sync 	0;
	setp.gt.u32 	%p7, %r32, 3;
	mov.u32 	%r32, %r9;
	@%p7 bra 	$L__BB0_3;
$L__BB0_6:
	setp.ne.s32 	%p8, %r3, 0;
	@%p8 bra 	$L__BB0_8;
	ld.shared.u32 	%r29, [shared_count];
	cvta.to.global.u64 	%rd6, %rd2;
	atom.global.add.u32 	%r30, [%rd6], %r29;
$L__BB0_8:
	ret;

}


// ===== COMPILED SASS (sm_100) =====

	.target	sm_100

	.elftype	@"ET_EXEC"


//--------------------- .note.nv.tkinfo           --------------------------
	.section	.note.nv.tkinfo,"",@"SHT_NOTE"
	.sectionflags	@"SHF_NOTE_NV_TKINFO"
	.tkinfo
        /*0018*/ 	.word	0x00000002
        /*0030*/ 	.string	""
        /*0030*/ 	.string	"ptxas"
        /*0030*/ 	.string	"Cuda compilation tools, release 13.0, V13.0.88"
        /*0030*/ 	.string	"Build cuda_13.0.r13.0/compiler.36424714_0"
        /*0030*/ 	.string	"-arch sm_100 -m 64 "



//--------------------- .note.nv.cuinfo           --------------------------
	.section	.note.nv.cuinfo,"",@"SHT_NOTE"
	.sectionflags	@"SHF_NOTE_NV_CUINFO"
        /*0018*/ 	.short	0x0002
        /*001a*/ 	.short	0x0064
        /*001c*/ 	.short	0x0082
	.zero		2


//--------------------- .nv.info                  --------------------------
	.section	.nv.info,"",@"SHT_CUDA_INFO"
	.align	4


	//----- nvinfo : EIATTR_REGCOUNT
	.align		4
        /*0000*/ 	.byte	0x04, 0x2f
        /*0002*/ 	.short	(.L_1 - .L_0)
	.align		4
.L_0:
        /*0004*/ 	.word	index@(_Z21count_2d_equal_kernelPKiPiiii)
        /*0008*/ 	.word	0x0000000c


	//----- nvinfo : EIATTR_FRAME_SIZE
	.align		4
.L_1:
        /*000c*/ 	.byte	0x04, 0x11
        /*000e*/ 	.short	(.L_3 - .L_2)
	.align		4
.L_2:
        /*0010*/ 	.word	index@(_Z21count_2d_equal_kernelPKiPiiii)
        /*0014*/ 	.word	0x00000000


	//----- nvinfo : EIATTR_MIN_STACK_SIZE
	.align		4
.L_3:
        /*0018*/ 	.byte	0x04, 0x12
        /*001a*/ 	.short	(.L_5 - .L_4)
	.align		4
.L_4:
        /*001c*/ 	.word	index@(_Z21count_2d_equal_kernelPKiPiiii)
        /*0020*/ 	.word	0x00000000
.L_5:


//--------------------- .nv.compat                --------------------------
	.section	.nv.compat,"",@"SHT_CUDA_COMPAT_INFO"
	.align	4
        /*0000*/ 	.byte	0x02, 0x09, 0x00, 0x00, 0x02, 0x02, 0x01, 0x00, 0x02, 0x05, 0x05, 0x00, 0x03, 0x07, 0x01, 0x01
        /*0010*/ 	.byte	0x02, 0x03, 0x00, 0x00, 0x02, 0x06, 0x01, 0x00, 0x04, 0x0b, 0x08, 0x00, 0x09, 0x00, 0x00, 0x00
        /*0020*/ 	.byte	0x00, 0x00, 0x00, 0x00


//--------------------- .nv.info._Z21count_2d_equal_kernelPKiPiiii --------------------------
	.section	.nv.info._Z21count_2d_equal_kernelPKiPiiii,"",@"SHT_CUDA_INFO"
	.sectionflags	@""
	.align	4


	//----- nvinfo : EIATTR_CUDA_API_VERSION
	.align		4
        /*0000*/ 	.byte	0x04, 0x37
        /*0002*/ 	.short	(.L_7 - .L_6)
.L_6:
        /*0004*/ 	.word	0x00000082


	//----- nvinfo : EIATTR_KPARAM_INFO
	.align		4
.L_7:
        /*0008*/ 	.byte	0x04, 0x17
        /*000a*/ 	.short	(.L_9 - .L_8)
.L_8:
        /*000c*/ 	.word	0x00000000
        /*0010*/ 	.short	0x0004
        /*0012*/ 	.short	0x0018
        /*0014*/ 	.byte	0x00, 0xf0, 0x11, 0x00


	//----- nvinfo : EIATTR_KPARAM_INFO
	.align		4
.L_9:
        /*0018*/ 	.byte	0x04, 0x17
        /*001a*/ 	.short	(.L_11 - .L_10)
.L_10:
        /*001c*/ 	.word	0x00000000
        /*0020*/ 	.short	0x0003
        /*0022*/ 	.short	0x0014
        /*0024*/ 	.byte	0x00, 0xf0, 0x11, 0x00


	//----- nvinfo : EIATTR_KPARAM_INFO
	.align		4
.L_11:
        /*0028*/ 	.byte	0x04, 0x17
        /*002a*/ 	.short	(.L_13 - .L_12)
.L_12:
        /*002c*/ 	.word	0x00000000
        /*0030*/ 	.short	0x0002
        /*0032*/ 	.short	0x0010
        /*0034*/ 	.byte	0x00, 0xf0, 0x11, 0x00


	//----- nvinfo : EIATTR_KPARAM_INFO
	.align		4
.L_13:
        /*0038*/ 	.byte	0x04, 0x17
        /*003a*/ 	.short	(.L_15 - .L_14)
.L_14:
        /*003c*/ 	.word	0x00000000
        /*0040*/ 	.short	0x0001
        /*0042*/ 	.short	0x0008
        /*0044*/ 	.byte	0x00, 0xf5, 0x21, 0x00


	//----- nvinfo : EIATTR_KPARAM_INFO
	.align		4
.L_15:
        /*0048*/ 	.byte	0x04, 0x17
        /*004a*/ 	.short	(.L_17 - .L_16)
.L_16:
        /*004c*/ 	.word	0x00000000
        /*0050*/ 	.short	0x0000
        /*0052*/ 	.short	0x0000
        /*0054*/ 	.byte	0x00, 0xf5, 0x21, 0x00


	//----- nvinfo : EIATTR_SPARSE_MMA_MASK
	.align		4
.L_17:
        /*0058*/ 	.byte	0x03, 0x50
        /*005a*/ 	.short	0x0000


	//----- nvinfo : EIATTR_MAXREG_COUNT
	.align		4
        /*005c*/ 	.byte	0x03, 0x1b
        /*005e*/ 	.short	0x00ff


	//----- nvinfo : EIATTR_NUM_BARRIERS
	.align		4
        /*0060*/ 	.byte	0x02, 0x4c
        /*0062*/ 	.byte	0x01
	.zero		1


	//----- nvinfo : EIATTR_MERCURY_ISA_VERSION
	.align		4
        /*0064*/ 	.byte	0x03, 0x5f
        /*0066*/ 	.short	0x0101


	//----- nvinfo : EIATTR_VRC_CTA_INIT_COUNT
	.align		4
        /*0068*/ 	.byte	0x02, 0x4a
	.zero		1
	.zero		1


	//----- nvinfo : EIATTR_EXIT_INSTR_OFFSETS
	.align		4
        /*006c*/ 	.byte	0x04, 0x1c
        /*006e*/ 	.short	(.L_19 - .L_18)


	//   ....[0]....
.L_18:
        /*0070*/ 	.word	0x000002b0


	//   ....[1]....
        /*0074*/ 	.word	0x00000320


	//----- nvinfo : EIATTR_CBANK_PARAM_SIZE
	.align		4
.L_19:
        /*0078*/ 	.byte	0x03, 0x19
        /*007a*/ 	.short	0x001c


	//----- nvinfo : EIATTR_PARAM_CBANK
	.align		4
        /*007c*/ 	.byte	0x04, 0x0a
        /*007e*/ 	.short	(.L_21 - .L_20)
	.align		4
.L_20:
        /*0080*/ 	.word	index@(.nv.constant0._Z21count_2d_equal_kernelPKiPiiii)
        /*0084*/ 	.short	0x0380
        /*0086*/ 	.short	0x001c


	//----- nvinfo : EIATTR_SW_WAR
	.align		4
.L_21:
        /*0088*/ 	.byte	0x04, 0x36
        /*008a*/ 	.short	(.L_23 - .L_22)
.L_22:
        /*008c*/ 	.word	0x00000008
.L_23:


//--------------------- .nv.callgraph             --------------------------
	.section	.nv.callgraph,"",@"SHT_CUDA_CALLGRAPH"
	.align	4
	.sectionentsize	8
	.align		4
        /*0000*/ 	.word	0x00000000
	.align		4
        /*0004*/ 	.word	0xffffffff
	.align		4
        /*0008*/ 	.word	0x00000000
	.align		4
        /*000c*/ 	.word	0xfffffffe
	.align		4
        /*0010*/ 	.word	0x00000000
	.align		4
        /*0014*/ 	.word	0xfffffffd
	.align		4
        /*0018*/ 	.word	0x00000000
	.align		4
        /*001c*/ 	.word	0xfffffffc


//--------------------- .text._Z21count_2d_equal_kernelPKiPiiii --------------------------
	.section	.text._Z21count_2d_equal_kernelPKiPiiii,"ax",@progbits
	.align	128
        .global         _Z21count_2d_equal_kernelPKiPiiii
        .type           _Z21count_2d_equal_kernelPKiPiiii,@function
        .size           _Z21count_2d_equal_kernelPKiPiiii,(.L_x_3 - _Z21count_2d_equal_kernelPKiPiiii)
        .other          _Z21count_2d_equal_kernelPKiPiiii,@"STO_CUDA_ENTRY STV_DEFAULT"
_Z21count_2d_equal_kernelPKiPiiii:
.text._Z21count_2d_equal_kernelPKiPiiii:
[----:B------:R-:W-:Y:S01]  /*0000*/  LDC R1, c[0x0][0x37c] ;  /* 0x0000df00ff017b82 */ /* 0x000fe20000000800 */
[----:B------:R-:W0:Y:S07]  /*0010*/  S2R R9, SR_TID.X ;  /* 0x0000000000097919 */ /* 0x000e2e0000002100 */
[----:B------:R-:W1:Y:S01]  /*0020*/  LDC R4, c[0x0][0x364] ;  /* 0x0000d900ff047b82 */ /* 0x000e620000000800 */
[----:B------:R-:W2:Y:S01]  /*0030*/  LDCU.64 UR8, c[0x0][0x390] ;  /* 0x00007200ff0877ac */ /* 0x000ea20008000a00 */
[----:B------:R-:W1:Y:S01]  /*0040*/  S2R R7, SR_TID.Y ;  /* 0x0000000000077919 */ /* 0x000e620000002200 */
[----:B------:R-:W3:Y:S05]  /*0050*/  LDCU.64 UR6, c[0x0][0x358] ;  /* 0x00006b00ff0677ac */ /* 0x000eea0008000a00 */
[----:B------:R-:W0:Y:S08]  /*0060*/  S2UR UR5, SR_CTAID.X ;  /* 0x00000000000579c3 */ /* 0x000e300000002500 */
[----:B------:R-:W0:Y:S08]  /*0070*/  LDC R6, c[0x0][0x360] ;  /* 0x0000d800ff067b82 */ /* 0x000e300000000800 */
[----:B------:R-:W1:Y:S01]  /*0080*/  S2UR UR4, SR_CTAID.Y ;  /* 0x00000000000479c3 */ /* 0x000e620000002600 */
[----:B0-----:R-:W-:-:S05]  /*0090*/  IMAD R5, R6, UR5, R9 ;  /* 0x0000000506057c24 */ /* 0x001fca000f8e0209 */
[----:B--2---:R-:W-:Y:S01]  /*00a0*/  ISETP.GE.AND P0, PT, R5, UR9, PT ;  /* 0x0000000905007c0c */ /* 0x004fe2000bf06270 */
[----:B-1----:R-:W-:-:S05]  /*00b0*/  IMAD R0, R4, UR4, R7 ;  /* 0x0000000404007c24 */ /* 0x002fca000f8e0207 */
[----:B------:R-:W-:-:S13]  /*00c0*/  ISETP.GE.OR P0, PT, R0, UR8, P0 ;  /* 0x0000000800007c0c */ /* 0x000fda0008706670 */
[----:B------:R-:W0:Y:S01]  /*00d0*/  @!P0 LDC.64 R2, c[0x0][0x380] ;  /* 0x0000e000ff028b82 */ /* 0x000e220000000a00 */
[----:B------:R-:W-:-:S04]  /*00e0*/  @!P0 IMAD R5, R0, UR9, R5 ;  /* 0x0000000900058c24 */ /* 0x000fc8000f8e0205 */
[----:B0-----:R-:W-:-:S03]  /*00f0*/  @!P0 IMAD.WIDE R2, R5, 0x4, R2 ;  /* 0x0000000405028825 */ /* 0x001fc600078e0202 */
[----:B------:R-:W0:Y:S03]  /*0100*/  S2UR UR5, SR_CgaCtaId ;  /* 0x00000000000579c3 */ /* 0x000e260000008800 */
[----:B---3--:R-:W2:Y:S01]  /*0110*/  @!P0 LDG.E R2, desc[UR6][R2.64] ;  /* 0x0000000602028981 */ /* 0x008ea2000c1e1900 */
[----:B------:R-:W-:Y:S01]  /*0120*/  IMAD R4, R4, R6, RZ ;  /* 0x0000000604047224 */ /* 0x000fe200078e02ff */
[----:B------:R-:W-:-:S03]  /*0130*/  UMOV UR4, 0x400 ;  /* 0x0000040000047882 */ /* 0x000fc60000000000 */
[----:B------:R-:W2:Y:S01]  /*0140*/  @!P0 LDC R5, c[0x0][0x398] ;  /* 0x0000e600ff058b82 */ /* 0x000ea20000000800 */
[----:B------:R-:W-:Y:S01]  /*0150*/  IMAD R0, R7, R6, R9 ;  /* 0x0000000607007224 */ /* 0x000fe200078e0209 */
[----:B------:R-:W-:-:S04]  /*0160*/  ISETP.GE.U32.AND P3, PT, R4, 0x2, PT ;  /* 0x000000020400780c */ /* 0x000fc80003f66070 */
[----:B------:R-:W-:Y:S01]  /*0170*/  ISETP.NE.AND P1, PT, R0, RZ, PT ;  /* 0x000000ff0000720c */ /* 0x000fe20003f25270 */
[----:B0-----:R-:W-:Y:S01]  /*0180*/  ULEA UR4, UR5, UR4, 0x18 ;  /* 0x0000000405047291 */ /* 0x001fe2000f8ec0ff */
[----:B--2---:R-:W-:Y:S01]  /*0190*/  @!P0 ISETP.NE.AND P2, PT, R2, R5, PT ;  /* 0x000000050200820c */ /* 0x004fe20003f45270 */
[----:B------:R-:W-:-:S04]  /*01a0*/  IMAD.MOV.U32 R5, RZ, RZ, RZ ;  /* 0x000000ffff057224 */ /* 0x000fc800078e00ff */
[----:B------:R-:W-:Y:S02]  /*01b0*/  LEA R2, R0, UR4, 0x2 ;  /* 0x0000000400027c11 */ /* 0x000fe4000f8e10ff */
[----:B------:R-:W-:-:S05]  /*01c0*/  @!P0 SEL R5, RZ, 0x1, P2 ;  /* 0x00000001ff058807 */ /* 0x000fca0001000000 */
[----:B------:R0:W-:Y:S01]  /*01d0*/  STS [R2], R5 ;  /* 0x0000000502007388 */ /* 0x0001e20000000800 */
[----:B------:R-:W-:Y:S06]  /*01e0*/  BAR.SYNC.DEFER_BLOCKING 0x0 ;  /* 0x0000000000007b1d */ /* 0x000fec0000010000 */
[----:B------:R-:W-:Y:S05]  /*01f0*/  @!P3 BRA `(.L_x_0) ;  /* 0x00000000002cb947 */ /* 0x000fea0003800000 */
.L_x_1:
[----:B------:R-:W-:-:S04]  /*0200*/  SHF.R.U32.HI R7, RZ, 0x1, R4 ;  /* 0x00000001ff077819 */ /* 0x000fc80000011604 */
[----:B------:R-:W-:-:S13]  /*0210*/  ISETP.GE.U32.AND P0, PT, R0, R7, PT ;  /* 0x000000070000720c */ /* 0x000fda0003f06070 */
[----:B------:R-:W-:Y:S01]  /*0220*/  @!P0 IMAD R3, R7, 0x4, R2 ;  /* 0x0000000407038824 */ /* 0x000fe200078e0202 */
[----:B------:R-:W-:Y:S05]  /*0230*/  @!P0 LDS R6, [R2] ;  /* 0x0000000002068984 */ /* 0x000fea0000000800 */
[----:B------:R-:W0:Y:S02]  /*0240*/  @!P0 LDS R3, [R3] ;  /* 0x0000000003038984 */ /* 0x000e240000000800 */
[----:B0-----:R-:W-:-:S05]  /*0250*/  @!P0 IMAD.IADD R5, R3, 0x1, R6 ;  /* 0x0000000103058824 */ /* 0x001fca00078e0206 */
[----:B------:R1:W-:Y:S01]  /*0260*/  @!P0 STS [R2], R5 ;  /* 0x0000000502008388 */ /* 0x0003e20000000800 */
[----:B------:R-:W-:Y:S01]  /*0270*/  BAR.SYNC.DEFER_BLOCKING 0x0 ;  /* 0x0000000000007b1d */ /* 0x000fe20000010000 */
[----:B------:R-:W-:Y:S01]  /*0280*/  ISETP.GT.U32.AND P0, PT, R4, 0x3, PT ;  /* 0x000000030400780c */ /* 0x000fe20003f04070 */
[----:B------:R-:W-:-:S12]  /*0290*/  IMAD.MOV.U32 R4, RZ, RZ, R7 ;  /* 0x000000ffff047224 */ /* 0x000fd800078e0007 */
[----:B-1----:R-:W-:Y:S05]  /*02a0*/  @P0 BRA `(.L_x_1) ;  /* 0xfffffffc00d40947 */ /* 0x002fea000383ffff */
.L_x_0:
[----:B------:R-:W-:Y:S05]  /*02b0*/  @P1 EXIT ;  /* 0x000000000000194d */ /* 0x000fea0003800000 */
[----:B------:R-:W1:Y:S01]  /*02c0*/  S2UR UR5, SR_CgaCtaId ;  /* 0x00000000000579c3 */ /* 0x000e620000008800 */
[----:B------:R-:W-:-:S07]  /*02d0*/  UMOV UR4, 0x400 ;  /* 0x0000040000047882 */ /* 0x000fce0000000000 */
[----:B0-----:R-:W0:Y:S01]  /*02e0*/  LDC.64 R2, c[0x0][0x388] ;  /* 0x0000e200ff027b82 */ /* 0x001e220000000a00 */
[----:B-1----:R-:W-:-:S09]  /*02f0*/  ULEA UR4, UR5, UR4, 0x18 ;  /* 0x0000000405047291 */ /* 0x002fd2000f8ec0ff */
[----:B------:R-:W0:Y:S04]  /*0300*/  LDS R5, [UR4] ;  /* 0x00000004ff057984 */ /* 0x000e280008000800 */
[----:B0-----:R-:W-:Y:S01]  /*0310*/  REDG.E.ADD.STRONG.GPU desc[UR6][R2.64], R5 ;  /* 0x000000050200798e */ /* 0x001fe2000c12e106 */
[----:B------:R-:W-:Y:S05]  /*0320*/  EXIT ;  /* 0x000000000000794d */ /* 0x000fea0003800000 */
.L_x_2:
[----:B------:R-:W-:-:S00]  /*0330*/  BRA `(.L_x_2) ;  /* 0xfffffffc00fc7947 */ /* 0x000fc0000383ffff */
[----:B------:R-:W-:-:S00]  /*0340*/  NOP ;  /* 0x0000000000007918 */ /* 0x000fc00000000000 */
        /* <DEDUP_REMOVED lines=11> */
.L_x_3:


//--------------------- .nv.shared._Z21count_2d_equal_kernelPKiPiiii --------------------------
	.section	.nv.shared._Z21count_2d_equal_kernelPKiPiiii,"aw",@nobits
	.sectionflags	@""
	.align	16
	.zero		1024


//--------------------- .nv.shared.reserved.0     --------------------------
	.section	.nv.shared.reserved.0,"aw",@nobits
	.weak		__nv_reservedSMEM_offset_0_alias
	.size		__nv_reservedSMEM_offset_0_alias, 0, 64
	.other		__nv_reservedSMEM_offset_0_alias,@"STO_CUDA_RESERVED_SHARED STV_DEFAULT"
__nv_reservedSMEM_offset_0_alias:
	.zero		0
	.zero		64


//--------------------- .nv.constant0._Z21count_2d_equal_kernelPKiPiiii --------------------------
	.section	.nv.constant0._Z21count_2d_equal_kernelPKiPiiii,"a",@progbits
	.sectionflags	@""
	.align	4
.nv.constant0._Z21count_2d_equal_kernelPKiPiiii:
	.zero		924


//--------------------- SYMBOLS --------------------------

	.type		.nv.reservedSmem.offset0,@object
	.size		.nv.reservedSmem.offset0,0x4
	.type		.nv.reservedSmem.cap,@object
	.size		.nv.reservedSmem.cap,0x4
